//
// Generated by NVIDIA NVVM Compiler
//
// Compiler Build ID: CL-36424714
// Cuda compilation tools, release 13.0, V13.0.88
// Based on NVVM 20.0.0
//

.version 9.0
.target sm_100
.address_size 64

	// .globl	_Z8kCropImgPKdPdiiiii
.extern .shared .align 16 .b8 sh_norm[];

.visible .entry _Z8kCropImgPKdPdiiiii(
	.param .u64 .ptr .align 1 _Z8kCropImgPKdPdiiiii_param_0,
	.param .u64 .ptr .align 1 _Z8kCropImgPKdPdiiiii_param_1,
	.param .u32 _Z8kCropImgPKdPdiiiii_param_2,
	.param .u32 _Z8kCropImgPKdPdiiiii_param_3,
	.param .u32 _Z8kCropImgPKdPdiiiii_param_4,
	.param .u32 _Z8kCropImgPKdPdiiiii_param_5,
	.param .u32 _Z8kCropImgPKdPdiiiii_param_6
)
{
	.reg .pred 	%p<3>;
	.reg .b32 	%r<18>;
	.reg .b64 	%rd<9>;
	.reg .b64 	%fd<2>;

	ld.param.u64 	%rd3, [_Z8kCropImgPKdPdiiiii_param_0];
	ld.param.u64 	%rd4, [_Z8kCropImgPKdPdiiiii_param_1];
	ld.param.u32 	%r6, [_Z8kCropImgPKdPdiiiii_param_2];
	ld.param.u32 	%r10, [_Z8kCropImgPKdPdiiiii_param_3];
	ld.param.u32 	%r7, [_Z8kCropImgPKdPdiiiii_param_4];
	ld.param.u32 	%r8, [_Z8kCropImgPKdPdiiiii_param_5];
	ld.param.u32 	%r9, [_Z8kCropImgPKdPdiiiii_param_6];
	mov.u32 	%r17, %tid.x;
	mul.lo.s32 	%r2, %r8, %r10;
	setp.ge.s32 	%p1, %r17, %r2;
	@%p1 bra 	$L__BB0_3;
	mov.u32 	%r3, %ntid.x;
	cvta.to.global.u64 	%rd1, %rd3;
	cvta.to.global.u64 	%rd2, %rd4;
$L__BB0_2:
	div.s32 	%r11, %r17, %r8;
	add.s32 	%r12, %r11, %r6;
	mul.lo.s32 	%r13, %r11, %r8;
	sub.s32 	%r14, %r17, %r13;
	add.s32 	%r15, %r14, %r7;
	mad.lo.s32 	%r16, %r12, %r9, %r15;
	mul.wide.s32 	%rd5, %r16, 8;
	add.s64 	%rd6, %rd1, %rd5;
	ld.global.f64 	%fd1, [%rd6];
	mul.wide.s32 	%rd7, %r17, 8;
	add.s64 	%rd8, %rd2, %rd7;
	st.global.f64 	[%rd8], %fd1;
	add.s32 	%r17, %r17, %r3;
	setp.lt.s32 	%p2, %r17, %r2;
	@%p2 bra 	$L__BB0_2;
$L__BB0_3:
	bar.sync 	0;
	ret;

}
	// .globl	_Z12kComputeNormPKdPdi
.visible .entry _Z12kComputeNormPKdPdi(
	.param .u64 .ptr .align 1 _Z12kComputeNormPKdPdi_param_0,
	.param .u64 .ptr .align 1 _Z12kComputeNormPKdPdi_param_1,
	.param .u32 _Z12kComputeNormPKdPdi_param_2
)
{
	.reg .pred 	%p<17>;
	.reg .b32 	%r<47>;
	.reg .b64 	%rd<7>;
	.reg .b64 	%fd<14>;

	ld.param.u64 	%rd2, [_Z12kComputeNormPKdPdi_param_0];
	ld.param.u64 	%rd3, [_Z12kComputeNormPKdPdi_param_1];
	ld.param.u32 	%r17, [_Z12kComputeNormPKdPdi_param_2];
	add.s32 	%r18, %r17, -1;
	and.b32  	%r19, %r17, %r18;
	setp.eq.s32 	%p1, %r19, 0;
	mov.u32 	%r43, %r17;
	@%p1 bra 	$L__BB1_3;
	mov.u32 	%r43, %r17;
$L__BB1_2:
	add.s32 	%r20, %r43, -1;
	and.b32  	%r43, %r20, %r43;
	add.s32 	%r21, %r43, -1;
	and.b32  	%r22, %r43, %r21;
	setp.ne.s32 	%p2, %r22, 0;
	@%p2 bra 	$L__BB1_2;
$L__BB1_3:
	mov.u32 	%r4, %tid.x;
	setp.ge.s32 	%p3, %r4, %r17;
	@%p3 bra 	$L__BB1_6;
	mov.u32 	%r5, %ntid.x;
	cvta.to.global.u64 	%rd1, %rd2;
	mov.u32 	%r24, sh_norm;
	mov.u32 	%r44, %r4;
$L__BB1_5:
	mul.wide.s32 	%rd4, %r44, 8;
	add.s64 	%rd5, %rd1, %rd4;
	ld.global.f64 	%fd1, [%rd5];
	mul.f64 	%fd2, %fd1, %fd1;
	shl.b32 	%r23, %r44, 3;
	add.s32 	%r25, %r24, %r23;
	st.shared.f64 	[%r25], %fd2;
	add.s32 	%r44, %r44, %r5;
	setp.lt.s32 	%p4, %r44, %r17;
	@%p4 bra 	$L__BB1_5;
$L__BB1_6:
	mov.u32 	%r26, %ntid.x;
	min.u32 	%r8, %r43, %r26;
	div.s32 	%r45, %r17, %r8;
	mul.lo.s32 	%r27, %r45, %r8;
	add.s32 	%r10, %r27, %r4;
	setp.le.s32 	%p5, %r10, %r27;
	setp.ge.s32 	%p6, %r10, %r17;
	or.pred  	%p7, %p5, %p6;
	@%p7 bra 	$L__BB1_8;
	shl.b32 	%r28, %r10, 3;
	mov.u32 	%r29, sh_norm;
	add.s32 	%r30, %r29, %r28;
	ld.shared.f64 	%fd3, [%r30];
	sub.s32 	%r31, %r10, %r8;
	shl.b32 	%r32, %r31, 3;
	add.s32 	%r33, %r29, %r32;
	ld.shared.f64 	%fd4, [%r33];
	add.f64 	%fd5, %fd3, %fd4;
	st.shared.f64 	[%r33], %fd5;
$L__BB1_8:
	bar.sync 	0;
	setp.lt.s32 	%p8, %r45, 1;
	@%p8 bra 	$L__BB1_9;
	bra.uni 	$L__BB1_13;
$L__BB1_9:
	setp.ne.s32 	%p16, %r4, 0;
	@%p16 bra 	$L__BB1_11;
	ld.shared.f64 	%fd12, [sh_norm];
	sqrt.rn.f64 	%fd13, %fd12;
	cvta.to.global.u64 	%rd6, %rd3;
	st.global.f64 	[%rd6], %fd13;
$L__BB1_11:
	bar.sync 	0;
	ret;
$L__BB1_12:
	setp.lt.s32 	%p15, %r11, 2;
	@%p15 bra 	$L__BB1_9;
$L__BB1_13:
	mov.u32 	%r11, %r45;
	setp.ne.s32 	%p9, %r4, 0;
	add.s32 	%r45, %r11, -1;
	mul.lo.s32 	%r13, %r11, %r8;
	setp.ge.s32 	%p10, %r13, %r17;
	or.pred  	%p11, %p9, %p10;
	@%p11 bra 	$L__BB1_15;
	shl.b32 	%r34, %r13, 3;
	mov.u32 	%r35, sh_norm;
	add.s32 	%r36, %r35, %r34;
	ld.shared.f64 	%fd6, [%r36];
	ld.shared.f64 	%fd7, [sh_norm];
	add.f64 	%fd8, %fd6, %fd7;
	st.shared.f64 	[sh_norm], %fd8;
$L__BB1_15:
	setp.lt.u32 	%p12, %r8, 2;
	bar.sync 	0;
	@%p12 bra 	$L__BB1_12;
	mad.lo.s32 	%r37, %r45, %r8, %r4;
	shl.b32 	%r38, %r37, 3;
	mov.u32 	%r39, sh_norm;
	add.s32 	%r14, %r39, %r38;
	mov.u32 	%r46, %r8;
$L__BB1_17:
	shr.u32 	%r16, %r46, 1;
	setp.ge.u32 	%p13, %r4, %r16;
	@%p13 bra 	$L__BB1_19;
	shl.b32 	%r40, %r16, 3;
	add.s32 	%r41, %r14, %r40;
	ld.shared.f64 	%fd9, [%r41];
	ld.shared.f64 	%fd10, [%r14];
	add.f64 	%fd11, %fd9, %fd10;
	st.shared.f64 	[%r14], %fd11;
$L__BB1_19:
	bar.sync 	0;
	setp.lt.u32 	%p14, %r46, 4;
	mov.u32 	%r46, %r16;
	@%p14 bra 	$L__BB1_12;
	bra.uni 	$L__BB1_17;

}
	// .globl	_Z22kComputeHouseholderVecPKdPdddi
.visible .entry _Z22kComputeHouseholderVecPKdPdddi(
	.param .u64 .ptr .align 1 _Z22kComputeHouseholderVecPKdPdddi_param_0,
	.param .u64 .ptr .align 1 _Z22kComputeHouseholderVecPKdPdddi_param_1,
	.param .f64 _Z22kComputeHouseholderVecPKdPdddi_param_2,
	.param .f64 _Z22kComputeHouseholderVecPKdPdddi_param_3,
	.param .u32 _Z22kComputeHouseholderVecPKdPdddi_param_4
)
{
	.reg .pred 	%p<4>;
	.reg .b32 	%r<7>;
	.reg .b64 	%rd<8>;
	.reg .b64 	%fd<8>;

	ld.param.u64 	%rd3, [_Z22kComputeHouseholderVecPKdPdddi_param_0];
	ld.param.u64 	%rd4, [_Z22kComputeHouseholderVecPKdPdddi_param_1];
	ld.param.f64 	%fd1, [_Z22kComputeHouseholderVecPKdPdddi_param_2];
	ld.param.f64 	%fd2, [_Z22kComputeHouseholderVecPKdPdddi_param_3];
	ld.param.u32 	%r5, [_Z22kComputeHouseholderVecPKdPdddi_param_4];
	cvta.to.global.u64 	%rd1, %rd4;
	cvta.to.global.u64 	%rd2, %rd3;
	mov.u32 	%r6, %tid.x;
	setp.ge.s32 	%p1, %r6, %r5;
	@%p1 bra 	$L__BB2_6;
	mov.u32 	%r2, %ntid.x;
$L__BB2_2:
	setp.ne.s32 	%p2, %r6, 0;
	@%p2 bra 	$L__BB2_4;
	ld.global.f64 	%fd5, [%rd2];
	add.f64 	%fd6, %fd1, %fd5;
	mul.f64 	%fd7, %fd2, %fd6;
	st.global.f64 	[%rd1], %fd7;
	bra.uni 	$L__BB2_5;
$L__BB2_4:
	mul.wide.s32 	%rd5, %r6, 8;
	add.s64 	%rd6, %rd2, %rd5;
	ld.global.f64 	%fd3, [%rd6];
	add.s64 	%rd7, %rd1, %rd5;
	mul.f64 	%fd4, %fd2, %fd3;
	st.global.f64 	[%rd7], %fd4;
$L__BB2_5:
	add.s32 	%r6, %r6, %r2;
	setp.lt.s32 	%p3, %r6, %r5;
	@%p3 bra 	$L__BB2_2;
$L__BB2_6:
	ret;

}


// ===== COMPILED SASS (sm_100) =====

	.target	sm_100

	.elftype	@"ET_EXEC"


//--------------------- .note.nv.tkinfo           --------------------------
	.section	.note.nv.tkinfo,"",@"SHT_NOTE"
	.sectionflags	@"SHF_NOTE_NV_TKINFO"
	.tkinfo
        /*0018*/ 	.word	0x00000002
        /*0030*/ 	.string	""
        /*0030*/ 	.string	"ptxas"
        /*0030*/ 	.string	"Cuda compilation tools, release 13.0, V13.0.88"
        /*0030*/ 	.string	"Build cuda_13.0.r13.0/compiler.36424714_0"
        /*0030*/ 	.string	"-arch sm_100 -m 64 "



//--------------------- .note.nv.cuinfo           --------------------------
	.section	.note.nv.cuinfo,"",@"SHT_NOTE"
	.sectionflags	@"SHF_NOTE_NV_CUINFO"
        /*0018*/ 	.short	0x0002
        /*001a*/ 	.short	0x0064
        /*001c*/ 	.short	0x0082
	.zero		2


//--------------------- .nv.info                  --------------------------
	.section	.nv.info,"",@"SHT_CUDA_INFO"
	.align	4


	//----- nvinfo : EIATTR_REGCOUNT
	.align		4
        /*0000*/ 	.byte	0x04, 0x2f
        /*0002*/ 	.short	(.L_1 - .L_0)
	.align		4
.L_0:
        /*0004*/ 	.word	index@(_Z8kCropImgPKdPdiiiii)
        /*0008*/ 	.word	0x00000015


	//----- nvinfo : EIATTR_FRAME_SIZE
	.align		4
.L_1:
        /*000c*/ 	.byte	0x04, 0x11
        /*000e*/ 	.short	(.L_3 - .L_2)
	.align		4
.L_2:
        /*0010*/ 	.word	index@(_Z8kCropImgPKdPdiiiii)
        /*0014*/ 	.word	0x00000000


	//----- nvinfo : EIATTR_REGCOUNT
	.align		4
.L_3:
        /*0018*/ 	.byte	0x04, 0x2f
        /*001a*/ 	.short	(.L_5 - .L_4)
	.align		4
.L_4:
        /*001c*/ 	.word	index@(_Z12kComputeNormPKdPdi)
        /*0020*/ 	.word	0x00000012


	//----- nvinfo : EIATTR_FRAME_SIZE
	.align		4
.L_5:
        /*0024*/ 	.byte	0x04, 0x11
        /*0026*/ 	.short	(.L_7 - .L_6)
	.align		4
.L_6:
        /*0028*/ 	.word	index@($__internal_0_$__cuda_sm20_dsqrt_rn_f64_mediumpath_v1)
        /*002c*/ 	.word	0x00000000


	//----- nvinfo : EIATTR_FRAME_SIZE
	.align		4
.L_7:
        /*0030*/ 	.byte	0x04, 0x11
        /*0032*/ 	.short	(.L_9 - .L_8)
	.align		4
.L_8:
        /*0034*/ 	.word	index@(_Z12kComputeNormPKdPdi)
        /*0038*/ 	.word	0x00000000


	//----- nvinfo : EIATTR_REGCOUNT
	.align		4
.L_9:
        /*003c*/ 	.byte	0x04, 0x2f
        /*003e*/ 	.short	(.L_11 - .L_10)
	.align		4
.L_10:
        /*0040*/ 	.word	index@(_Z22kComputeHouseholderVecPKdPdddi)
        /*0044*/ 	.word	0x00000010


	//----- nvinfo : EIATTR_FRAME_SIZE
	.align		4
.L_11:
        /*0048*/ 	.byte	0x04, 0x11
        /*004a*/ 	.short	(.L_13 - .L_12)
	.align		4
.L_12:
        /*004c*/ 	.word	index@(_Z22kComputeHouseholderVecPKdPdddi)
        /*0050*/ 	.word	0x00000000


	//----- nvinfo : EIATTR_MIN_STACK_SIZE
	.align		4
.L_13:
        /*0054*/ 	.byte	0x04, 0x12
        /*0056*/ 	.short	(.L_15 - .L_14)
	.align		4
.L_14:
        /*0058*/ 	.word	index@(_Z22kComputeHouseholderVecPKdPdddi)
        /*005c*/ 	.word	0x00000000


	//----- nvinfo : EIATTR_MIN_STACK_SIZE
	.align		4
.L_15:
        /*0060*/ 	.byte	0x04, 0x12
        /*0062*/ 	.short	(.L_17 - .L_16)
	.align		4
.L_16:
        /*0064*/ 	.word	index@(_Z12kComputeNormPKdPdi)
        /*0068*/ 	.word	0x00000000


	//----- nvinfo : EIATTR_MIN_STACK_SIZE
	.align		4
.L_17:
        /*006c*/ 	.byte	0x04, 0x12
        /*006e*/ 	.short	(.L_19 - .L_18)
	.align		4
.L_18:
        /*0070*/ 	.word	index@(_Z8kCropImgPKdPdiiiii)
        /*0074*/ 	.word	0x00000000
.L_19:


//--------------------- .nv.compat                --------------------------
	.section	.nv.compat,"",@"SHT_CUDA_COMPAT_INFO"
	.align	4
        /*0000*/ 	.byte	0x02, 0x09, 0x00, 0x00, 0x02, 0x02, 0x01, 0x00, 0x02, 0x05, 0x05, 0x00, 0x03, 0x07, 0x01, 0x01
        /*0010*/ 	.byte	0x02, 0x03, 0x00, 0x00, 0x02, 0x06, 0x01, 0x00, 0x04, 0x0b, 0x08, 0x00, 0x01, 0x00, 0x00, 0x00
        /*0020*/ 	.byte	0x00, 0x00, 0x00, 0x00


//--------------------- .nv.info._Z22kComputeHouseholderVecPKdPdddi --------------------------
	.section	.nv.info._Z22kComputeHouseholderVecPKdPdddi,"",@"SHT_CUDA_INFO"
	.sectionflags	@""
	.align	4


	//----- nvinfo : EIATTR_CUDA_API_VERSION
	.align		4
        /*0000*/ 	.byte	0x04, 0x37
        /*0002*/ 	.short	(.L_21 - .L_20)
.L_20:
        /*0004*/ 	.word	0x00000082


	//----- nvinfo : EIATTR_KPARAM_INFO
	.align		4
.L_21:
        /*0008*/ 	.byte	0x04, 0x17
        /*000a*/ 	.short	(.L_23 - .L_22)
.L_22:
        /*000c*/ 	.word	0x00000000
        /*0010*/ 	.short	0x0004
        /*0012*/ 	.short	0x0020
        /*0014*/ 	.byte	0x00, 0xf0, 0x11, 0x00


	//----- nvinfo : EIATTR_KPARAM_INFO
	.align		4
.L_23:
        /*0018*/ 	.byte	0x04, 0x17
        /*001a*/ 	.short	(.L_25 - .L_24)
.L_24:
        /*001c*/ 	.word	0x00000000
        /*0020*/ 	.short	0x0003
        /*0022*/ 	.short	0x0018
        /*0024*/ 	.byte	0x00, 0xf0, 0x21, 0x00


	//----- nvinfo : EIATTR_KPARAM_INFO
	.align		4
.L_25:
        /*0028*/ 	.byte	0x04, 0x17
        /*002a*/ 	.short	(.L_27 - .L_26)
.L_26:
        /*002c*/ 	.word	0x00000000
        /*0030*/ 	.short	0x0002
        /*0032*/ 	.short	0x0010
        /*0034*/ 	.byte	0x00, 0xf0, 0x21, 0x00


	//----- nvinfo : EIATTR_KPARAM_INFO
	.align		4
.L_27:
        /*0038*/ 	.byte	0x04, 0x17
        /*003a*/ 	.short	(.L_29 - .L_28)
.L_28:
        /*003c*/ 	.word	0x00000000
        /*0040*/ 	.short	0x0001
        /*0042*/ 	.short	0x0008
        /*0044*/ 	.byte	0x00, 0xf5, 0x21, 0x00


	//----- nvinfo : EIATTR_KPARAM_INFO
	.align		4
.L_29:
        /*0048*/ 	.byte	0x04, 0x17
        /*004a*/ 	.short	(.L_31 - .L_30)
.L_30:
        /*004c*/ 	.word	0x00000000
        /*0050*/ 	.short	0x0000
        /*0052*/ 	.short	0x0000
        /*0054*/ 	.byte	0x00, 0xf5, 0x21, 0x00


	//----- nvinfo : EIATTR_SPARSE_MMA_MASK
	.align		4
.L_31:
        /*0058*/ 	.byte	0x03, 0x50
        /*005a*/ 	.short	0x0000


	//----- nvinfo : EIATTR_MAXREG_COUNT
	.align		4
        /*005c*/ 	.byte	0x03, 0x1b
        /*005e*/ 	.short	0x00ff


	//----- nvinfo : EIATTR_MERCURY_ISA_VERSION
	.align		4
        /*0060*/ 	.byte	0x03, 0x5f
        /*0062*/ 	.short	0x0101


	//----- nvinfo : EIATTR_VRC_CTA_INIT_COUNT
	.align		4
        /*0064*/ 	.byte	0x02, 0x4a
	.zero		1
	.zero		1


	//----- nvinfo : EIATTR_EXIT_INSTR_OFFSETS
	.align		4
        /*0068*/ 	.byte	0x04, 0x1c
        /*006a*/ 	.short	(.L_33 - .L_32)


	//   ....[0]....
.L_32:
        /*006c*/ 	.word	0x00000040


	//   ....[1]....
        /*0070*/ 	.word	0x000001c0


	//----- nvinfo : EIATTR_CRS_STACK_SIZE
	.align		4
.L_33:
        /*0074*/ 	.byte	0x04, 0x1e
        /*0076*/ 	.short	(.L_35 - .L_34)
.L_34:
        /*0078*/ 	.word	0x00000000


	//----- nvinfo : EIATTR_CBANK_PARAM_SIZE
	.align		4
.L_35:
        /*007c*/ 	.byte	0x03, 0x19
        /*007e*/ 	.short	0x0024


	//----- nvinfo : EIATTR_PARAM_CBANK
	.align		4
        /*0080*/ 	.byte	0x04, 0x0a
        /*0082*/ 	.short	(.L_37 - .L_36)
	.align		4
.L_36:
        /*0084*/ 	.word	index@(.nv.constant0._Z22kComputeHouseholderVecPKdPdddi)
        /*0088*/ 	.short	0x0380
        /*008a*/ 	.short	0x0024


	//----- nvinfo : EIATTR_SW_WAR
	.align		4
.L_37:
        /*008c*/ 	.byte	0x04, 0x36
        /*008e*/ 	.short	(.L_39 - .L_38)
.L_38:
        /*0090*/ 	.word	0x00000008
.L_39:


//--------------------- .nv.info._Z12kComputeNormPKdPdi --------------------------
	.section	.nv.info._Z12kComputeNormPKdPdi,"",@"SHT_CUDA_INFO"
	.sectionflags	@""
	.align	4


	//----- nvinfo : EIATTR_CUDA_API_VERSION
	.align		4
        /*0000*/ 	.byte	0x04, 0x37
        /*0002*/ 	.short	(.L_41 - .L_40)
.L_40:
        /*0004*/ 	.word	0x00000082


	//----- nvinfo : EIATTR_KPARAM_INFO
	.align		4
.L_41:
        /*0008*/ 	.byte	0x04, 0x17
        /*000a*/ 	.short	(.L_43 - .L_42)
.L_42:
        /*000c*/ 	.word	0x00000000
        /*0010*/ 	.short	0x0002
        /*0012*/ 	.short	0x0010
        /*0014*/ 	.byte	0x00, 0xf0, 0x11, 0x00


	//----- nvinfo : EIATTR_KPARAM_INFO
	.align		4
.L_43:
        /*0018*/ 	.byte	0x04, 0x17
        /*001a*/ 	.short	(.L_45 - .L_44)
.L_44:
        /*001c*/ 	.word	0x00000000
        /*0020*/ 	.short	0x0001
        /*0022*/ 	.short	0x0008
        /*0024*/ 	.byte	0x00, 0xf5, 0x21, 0x00


	//----- nvinfo : EIATTR_KPARAM_INFO
	.align		4
.L_45:
        /*0028*/ 	.byte	0x04, 0x17
        /*002a*/ 	.short	(.L_47 - .L_46)
.L_46:
        /*002c*/ 	.word	0x00000000
        /*0030*/ 	.short	0x0000
        /*0032*/ 	.short	0x0000
        /*0034*/ 	.byte	0x00, 0xf5, 0x21, 0x00


	//----- nvinfo : EIATTR_SPARSE_MMA_MASK
	.align		4
.L_47:
        /*0038*/ 	.byte	0x03, 0x50
        /*003a*/ 	.short	0x0000


	//----- nvinfo : EIATTR_MAXREG_COUNT
	.align		4
        /*003c*/ 	.byte	0x03, 0x1b
        /*003e*/ 	.short	0x00ff


	//----- nvinfo : EIATTR_NUM_BARRIERS
	.align		4
        /*0040*/ 	.byte	0x02, 0x4c
        /*0042*/ 	.byte	0x01
	.zero		1


	//----- nvinfo : EIATTR_MERCURY_ISA_VERSION
	.align		4
        /*0044*/ 	.byte	0x03, 0x5f
        /*0046*/ 	.short	0x0101


	//----- nvinfo : EIATTR_VRC_CTA_INIT_COUNT
	.align		4
        /*0048*/ 	.byte	0x02, 0x4a
	.zero		1
	.zero		1


	//----- nvinfo : EIATTR_EXIT_INSTR_OFFSETS
	.align		4
        /*004c*/ 	.byte	0x04, 0x1c
        /*004e*/ 	.short	(.L_49 - .L_48)


	//   ....[0]....
.L_48:
        /*0050*/ 	.word	0x000008f0


	//----- nvinfo : EIATTR_CRS_STACK_SIZE
	.align		4
.L_49:
        /*0054*/ 	.byte	0x04, 0x1e
        /*0056*/ 	.short	(.L_51 - .L_50)
.L_50:
        /*0058*/ 	.word	0x00000000


	//----- nvinfo : EIATTR_CBANK_PARAM_SIZE
	.align		4
.L_51:
        /*005c*/ 	.byte	0x03, 0x19
        /*005e*/ 	.short	0x0014


	//----- nvinfo : EIATTR_PARAM_CBANK
	.align		4
        /*0060*/ 	.byte	0x04, 0x0a
        /*0062*/ 	.short	(.L_53 - .L_52)
	.align		4
.L_52:
        /*0064*/ 	.word	index@(.nv.constant0._Z12kComputeNormPKdPdi)
        /*0068*/ 	.short	0x0380
        /*006a*/ 	.short	0x0014


	//----- nvinfo : EIATTR_SW_WAR
	.align		4
.L_53:
        /*006c*/ 	.byte	0x04, 0x36
        /*006e*/ 	.short	(.L_55 - .L_54)
.L_54:
        /*0070*/ 	.word	0x00000008
.L_55:


//--------------------- .nv.info._Z8kCropImgPKdPdiiiii --------------------------
	.section	.nv.info._Z8kCropImgPKdPdiiiii,"",@"SHT_CUDA_INFO"
	.sectionflags	@""
	.align	4


	//----- nvinfo : EIATTR_CUDA_API_VERSION
	.align		4
        /*0000*/ 	.byte	0x04, 0x37
        /*0002*/ 	.short	(.L_57 - .L_56)
.L_56:
        /*0004*/ 	.word	0x00000082


	//----- nvinfo : EIATTR_KPARAM_INFO
	.align		4
.L_57:
        /*0008*/ 	.byte	0x04, 0x17
        /*000a*/ 	.short	(.L_59 - .L_58)
.L_58:
        /*000c*/ 	.word	0x00000000
        /*0010*/ 	.short	0x0006
        /*0012*/ 	.short	0x0020
        /*0014*/ 	.byte	0x00, 0xf0, 0x11, 0x00


	//----- nvinfo : EIATTR_KPARAM_INFO
	.align		4
.L_59:
        /*0018*/ 	.byte	0x04, 0x17
        /*001a*/ 	.short	(.L_61 - .L_60)
.L_60:
        /*001c*/ 	.word	0x00000000
        /*0020*/ 	.short	0x0005
        /*0022*/ 	.short	0x001c
        /*0024*/ 	.byte	0x00, 0xf0, 0x11, 0x00


	//----- nvinfo : EIATTR_KPARAM_INFO
	.align		4
.L_61:
        /*0028*/ 	.byte	0x04, 0x17
        /*002a*/ 	.short	(.L_63 - .L_62)
.L_62:
        /*002c*/ 	.word	0x00000000
        /*0030*/ 	.short	0x0004
        /*0032*/ 	.short	0x0018
        /*0034*/ 	.byte	0x00, 0xf0, 0x11, 0x00


	//----- nvinfo : EIATTR_KPARAM_INFO
	.align		4
.L_63:
        /*0038*/ 	.byte	0x04, 0x17
        /*003a*/ 	.short	(.L_65 - .L_64)
.L_64:
        /*003c*/ 	.word	0x00000000
        /*0040*/ 	.short	0x0003
        /*0042*/ 	.short	0x0014
        /*0044*/ 	.byte	0x00, 0xf0, 0x11, 0x00


	//----- nvinfo : EIATTR_KPARAM_INFO
	.align		4
.L_65:
        /*0048*/ 	.byte	0x04, 0x17
        /*004a*/ 	.short	(.L_67 - .L_66)
.L_66:
        /*004c*/ 	.word	0x00000000
        /*0050*/ 	.short	0x0002
        /*0052*/ 	.short	0x0010
        /*0054*/ 	.byte	0x00, 0xf0, 0x11, 0x00


	//----- nvinfo : EIATTR_KPARAM_INFO
	.align		4
.L_67:
        /*0058*/ 	.byte	0x04, 0x17
        /*005a*/ 	.short	(.L_69 - .L_68)
.L_68:
        /*005c*/ 	.word	0x00000000
        /*0060*/ 	.short	0x0001
        /*0062*/ 	.short	0x0008
        /*0064*/ 	.byte	0x00, 0xf5, 0x21, 0x00


	//----- nvinfo : EIATTR_KPARAM_INFO
	.align		4
.L_69:
        /*0068*/ 	.byte	0x04, 0x17
        /*006a*/ 	.short	(.L_71 - .L_70)
.L_70:
        /*006c*/ 	.word	0x00000000
        /*0070*/ 	.short	0x0000
        /*0072*/ 	.short	0x0000
        /*0074*/ 	.byte	0x00, 0xf5, 0x21, 0x00


	//----- nvinfo : EIATTR_SPARSE_MMA_MASK
	.align		4
.L_71:
        /*0078*/ 	.byte	0x03, 0x50
        /*007a*/ 	.short	0x0000


	//----- nvinfo : EIATTR_MAXREG_COUNT
	.align		4
        /*007c*/ 	.byte	0x03, 0x1b
        /*007e*/ 	.short	0x00ff


	//----- nvinfo : EIATTR_NUM_BARRIERS
	.align		4
        /*0080*/ 	.byte	0x02, 0x4c
        /*0082*/ 	.byte	0x01
	.zero		1


	//----- nvinfo : EIATTR_MERCURY_ISA_VERSION
	.align		4
        /*0084*/ 	.byte	0x03, 0x5f
        /*0086*/ 	.short	0x0101


	//----- nvinfo : EIATTR_VRC_CTA_INIT_COUNT
	.align		4
        /*0088*/ 	.byte	0x02, 0x4a
	.zero		1
	.zero		1


	//----- nvinfo : EIATTR_EXIT_INSTR_OFFSETS
	.align		4
        /*008c*/ 	.byte	0x04, 0x1c
        /*008e*/ 	.short	(.L_73 - .L_72)


	//   ....[0]....
.L_72:
        /*0090*/ 	.word	0x000003a0


	//----- nvinfo : EIATTR_CRS_STACK_SIZE
	.align		4
.L_73:
        /*0094*/ 	.byte	0x04, 0x1e
        /*0096*/ 	.short	(.L_75 - .L_74)
.L_74:
        /*0098*/ 	.word	0x00000000


	//----- nvinfo : EIATTR_CBANK_PARAM_SIZE
	.align		4
.L_75:
        /*009c*/ 	.byte	0x03, 0x19
        /*009e*/ 	.short	0x0024


	//----- nvinfo : EIATTR_PARAM_CBANK
	.align		4
        /*00a0*/ 	.byte	0x04, 0x0a
        /*00a2*/ 	.short	(.L_77 - .L_76)
	.align		4
.L_76:
        /*00a4*/ 	.word	index@(.nv.constant0._Z8kCropImgPKdPdiiiii)
        /*00a8*/ 	.short	0x0380
        /*00aa*/ 	.short	0x0024


	//----- nvinfo : EIATTR_SW_WAR
	.align		4
.L_77:
        /*00ac*/ 	.byte	0x04, 0x36
        /*00ae*/ 	.short	(.L_79 - .L_78)
.L_78:
        /*00b0*/ 	.word	0x00000008
.L_79:


//--------------------- .nv.callgraph             --------------------------
	.section	.nv.callgraph,"",@"SHT_CUDA_CALLGRAPH"
	.align	4
	.sectionentsize	8
	.align		4
        /*0000*/ 	.word	0x00000000
	.align		4
        /*0004*/ 	.word	0xffffffff
	.align		4
        /*0008*/ 	.word	0x00000000
	.align		4
        /*000c*/ 	.word	0xfffffffe
	.align		4
        /*0010*/ 	.word	0x00000000
	.align		4
        /*0014*/ 	.word	0xfffffffd
	.align		4
        /*0018*/ 	.word	0x00000000
	.align		4
        /*001c*/ 	.word	0xfffffffc


//--------------------- .text._Z22kComputeHouseholderVecPKdPdddi --------------------------
	.section	.text._Z22kComputeHouseholderVecPKdPdddi,"ax",@progbits
	.align	128
        .global         _Z22kComputeHouseholderVecPKdPdddi
        .type           _Z22kComputeHouseholderVecPKdPdddi,@function
        .size           _Z22kComputeHouseholderVecPKdPdddi,(.L_x_25 - _Z22kComputeHouseholderVecPKdPdddi)
        .other          _Z22kComputeHouseholderVecPKdPdddi,@"STO_CUDA_ENTRY STV_DEFAULT"
_Z22kComputeHouseholderVecPKdPdddi:
.text._Z22kComputeHouseholderVecPKdPdddi:
[----:B------:R-:W-:Y:S01]  /*0000*/  LDC R1, c[0x0][0x37c] ;  /* 0x0000df00ff017b82 */ /* 0x000fe20000000800 */
[----:B------:R-:W0:Y:S01]  /*0010*/  S2R R13, SR_TID.X ;  /* 0x00000000000d7919 */ /* 0x000e220000002100 */
[----:B------:R-:W0:Y:S02]  /*0020*/  LDCU UR4, c[0x0][0x3a0] ;  /* 0x00007400ff0477ac */ /* 0x000e240008000800 */
[----:B0-----:R-:W-:-:S13]  /*0030*/  ISETP.GE.AND P0, PT, R13, UR4, PT ;  /* 0x000000040d007c0c */ /* 0x001fda000bf06270 */
[----:B------:R-:W-:Y:S05]  /*0040*/  @P0 EXIT ;  /* 0x000000000000094d */ /* 0x000fea0003800000 */
[----:B------:R-:W0:Y:S01]  /*0050*/  LDCU UR4, c[0x0][0x360] ;  /* 0x00006c00ff0477ac */ /* 0x000e220008000800 */
[----:B------:R-:W1:Y:S01]  /*0060*/  LDCU.64 UR6, c[0x0][0x358] ;  /* 0x00006b00ff0677ac */ /* 0x000e620008000a00 */
[----:B------:R-:W2:Y:S02]  /*0070*/  LDCU UR5, c[0x0][0x3a0] ;  /* 0x00007400ff0577ac */ /* 0x000ea40008000800 */
.L_x_0:
[----:B------:R-:W-:Y:S01]  /*0080*/  ISETP.NE.AND P0, PT, R13, RZ, PT ;  /* 0x000000ff0d00720c */ /* 0x000fe20003f05270 */
[----:B------:R-:W3:Y:S08]  /*0090*/  LDC.64 R4, c[0x0][0x390] ;  /* 0x0000e400ff047b82 */ /* 0x000ef00000000a00 */
[----:B------:R-:W4:Y:S08]  /*00a0*/  LDC.64 R8, c[0x0][0x398] ;  /* 0x0000e600ff087b82 */ /* 0x000f300000000a00 */
[----:B------:R-:W1:Y:S08]  /*00b0*/  @!P0 LDC.64 R2, c[0x0][0x380] ;  /* 0x0000e000ff028b82 */ /* 0x000e700000000a00 */
[----:B------:R-:W5:Y:S01]  /*00c0*/  LDC.64 R10, c[0x0][0x380] ;  /* 0x0000e000ff0a7b82 */ /* 0x000f620000000a00 */
[----:B-1----:R-:W3:Y:S07]  /*00d0*/  @!P0 LDG.E.64 R2, desc[UR6][R2.64] ;  /* 0x0000000602028981 */ /* 0x002eee000c1e1b00 */
[----:B------:R-:W1:Y:S01]  /*00e0*/  @!P0 LDC.64 R6, c[0x0][0x388] ;  /* 0x0000e200ff068b82 */ /* 0x000e620000000a00 */
[----:B---3--:R-:W-:-:S07]  /*00f0*/  @!P0 DADD R4, R2, R4 ;  /* 0x0000000002048229 */ /* 0x008fce0000000004 */
[----:B------:R-:W3:Y:S01]  /*0100*/  LDC.64 R2, c[0x0][0x388] ;  /* 0x0000e200ff027b82 */ /* 0x000ee20000000a00 */
[----:B----4-:R-:W-:Y:S01]  /*0110*/  @!P0 DMUL R4, R4, R8 ;  /* 0x0000000804048228 */ /* 0x010fe20000000000 */
[----:B-----5:R-:W-:-:S06]  /*0120*/  @P0 IMAD.WIDE R8, R13, 0x8, R10 ;  /* 0x000000080d080825 */ /* 0x020fcc00078e020a */
[----:B------:R-:W4:Y:S01]  /*0130*/  @P0 LDC.64 R10, c[0x0][0x398] ;  /* 0x0000e600ff0a0b82 */ /* 0x000f220000000a00 */
[----:B-1----:R1:W-:Y:S04]  /*0140*/  @!P0 STG.E.64 desc[UR6][R6.64], R4 ;  /* 0x0000000406008986 */ /* 0x0023e8000c101b06 */
[----:B------:R-:W4:Y:S01]  /*0150*/  @P0 LDG.E.64 R8, desc[UR6][R8.64] ;  /* 0x0000000608080981 */ /* 0x000f22000c1e1b00 */
[C---:B---3--:R-:W-:Y:S01]  /*0160*/  @P0 IMAD.WIDE R2, R13.reuse, 0x8, R2 ;  /* 0x000000080d020825 */ /* 0x048fe200078e0202 */
[----:B0-----:R-:W-:Y:S01]  /*0170*/  IADD3 R13, PT, PT, R13, UR4, RZ ;  /* 0x000000040d0d7c10 */ /* 0x001fe2000fffe0ff */
[----:B----4-:R-:W-:-:S07]  /*0180*/  @P0 DMUL R10, R8, R10 ;  /* 0x0000000a080a0228 */ /* 0x010fce0000000000 */
[----:B------:R1:W-:Y:S01]  /*0190*/  @P0 STG.E.64 desc[UR6][R2.64], R10 ;  /* 0x0000000a02000986 */ /* 0x0003e2000c101b06 */
[----:B--2---:R-:W-:-:S13]  /*01a0*/  ISETP.GE.AND P0, PT, R13, UR5, PT ;  /* 0x000000050d007c0c */ /* 0x004fda000bf06270 */
[----:B-1----:R-:W-:Y:S05]  /*01b0*/  @!P0 BRA `(.L_x_0) ;  /* 0xfffffffc00b08947 */ /* 0x002fea000383ffff */
[----:B------:R-:W-:Y:S05]  /*01c0*/  EXIT ;  /* 0x000000000000794d */ /* 0x000fea0003800000 */
.L_x_1:
[----:B------:R-:W-:-:S00]  /*01d0*/  BRA `(.L_x_1) ;  /* 0xfffffffc00fc7947 */ /* 0x000fc0000383ffff */
[----:B------:R-:W-:-:S00]  /*01e0*/  NOP ;  /* 0x0000000000007918 */ /* 0x000fc00000000000 */
        /* <DEDUP_REMOVED lines=9> */
.L_x_25:


//--------------------- .text._Z12kComputeNormPKdPdi --------------------------
	.section	.text._Z12kComputeNormPKdPdi,"ax",@progbits
	.align	128
        .global         _Z12kComputeNormPKdPdi
        .type           _Z12kComputeNormPKdPdi,@function
        .size           _Z12kComputeNormPKdPdi,(.L_x_24 - _Z12kComputeNormPKdPdi)
        .other          _Z12kComputeNormPKdPdi,@"STO_CUDA_ENTRY STV_DEFAULT"
_Z12kComputeNormPKdPdi:
.text._Z12kComputeNormPKdPdi:
[----:B------:R-:W-:Y:S08]  /*0000*/  LDC R1, c[0x0][0x37c] ;  /* 0x0000df00ff017b82 */ /* 0x000ff00000000800 */
[----:B------:R-:W0:Y:S01]  /*0010*/  LDC R2, c[0x0][0x390] ;  /* 0x0000e400ff027b82 */ /* 0x000e220000000800 */
[----:B------:R-:W1:Y:S01]  /*0020*/  S2R R0, SR_TID.X ;  /* 0x0000000000007919 */ /* 0x000e620000002100 */
[----:B------:R-:W2:Y:S01]  /*0030*/  LDCU UR4, c[0x0][0x390] ;  /* 0x00007200ff0477ac */ /* 0x000ea20008000800 */
[----:B------:R-:W3:Y:S01]  /*0040*/  LDCU.64 UR6, c[0x0][0x358] ;  /* 0x00006b00ff0677ac */ /* 0x000ee20008000a00 */
[----:B0-----:R-:W-:-:S05]  /*0050*/  VIADD R3, R2, 0xffffffff ;  /* 0xffffffff02037836 */ /* 0x001fca0000000000 */
[-C--:B------:R-:W-:Y:S02]  /*0060*/  LOP3.LUT P0, RZ, R3, R2.reuse, RZ, 0xc0, !PT ;  /* 0x0000000203ff7212 */ /* 0x080fe4000780c0ff */
[----:B-1----:R-:W-:-:S11]  /*0070*/  ISETP.GE.AND P1, PT, R0, R2, PT ;  /* 0x000000020000720c */ /* 0x002fd60003f26270 */
[----:B--23--:R-:W-:Y:S05]  /*0080*/  @!P0 BRA `(.L_x_2) ;  /* 0x0000000000148947 */ /* 0x00cfea0003800000 */
.L_x_3:
[----:B------:R-:W-:-:S04]  /*0090*/  UIADD3 UR5, UPT, UPT, UR4, -0x1, URZ ;  /* 0xffffffff04057890 */ /* 0x000fc8000fffe0ff */
[----:B------:R-:W-:-:S04]  /*00a0*/  ULOP3.LUT UR4, UR5, UR4, URZ, 0xc0, !UPT ;  /* 0x0000000405047292 */ /* 0x000fc8000f8ec0ff */
[----:B------:R-:W-:-:S04]  /*00b0*/  UIADD3 UR5, UPT, UPT, UR4, -0x1, URZ ;  /* 0xffffffff04057890 */ /* 0x000fc8000fffe0ff */
[----:B------:R-:W-:-:S09]  /*00c0*/  ULOP3.LUT UP0, URZ, UR4, UR5, URZ, 0xc0, !UPT ;  /* 0x0000000504ff7292 */ /* 0x000fd2000f80c0ff */
[----:B------:R-:W-:Y:S05]  /*00d0*/  BRA.U UP0, `(.L_x_3) ;  /* 0xfffffffd00ec7547 */ /* 0x000fea000b83ffff */
.L_x_2:
[----:B------:R-:W-:Y:S04]  /*00e0*/  BSSY.RECONVERGENT B0, `(.L_x_4) ;  /* 0x0000010000007945 */ /* 0x000fe80003800200 */
[----:B------:R-:W-:Y:S05]  /*00f0*/  @P1 BRA `(.L_x_5) ;  /* 0x0000000000381947 */ /* 0x000fea0003800000 */
[----:B------:R-:W0:Y:S01]  /*0100*/  S2R R4, SR_CgaCtaId ;  /* 0x0000000000047919 */ /* 0x000e220000008800 */
[----:B------:R-:W1:Y:S01]  /*0110*/  LDC R10, c[0x0][0x360] ;  /* 0x0000d800ff0a7b82 */ /* 0x000e620000000800 */
[----:B------:R-:W-:Y:S01]  /*0120*/  MOV R3, 0x400 ;  /* 0x0000040000037802 */ /* 0x000fe20000000f00 */
[----:B------:R-:W-:-:S06]  /*0130*/  IMAD.MOV.U32 R11, RZ, RZ, R0 ;  /* 0x000000ffff0b7224 */ /* 0x000fcc00078e0000 */
[----:B------:R-:W2:Y:S01]  /*0140*/  LDC.64 R8, c[0x0][0x380] ;  /* 0x0000e000ff087b82 */ /* 0x000ea20000000a00 */
[----:B0-----:R-:W-:-:S07]  /*0150*/  LEA R3, R4, R3, 0x18 ;  /* 0x0000000304037211 */ /* 0x001fce00078ec0ff */
.L_x_6:
[----:B--2---:R-:W-:-:S06]  /*0160*/  IMAD.WIDE R4, R11, 0x8, R8 ;  /* 0x000000080b047825 */ /* 0x004fcc00078e0208 */
[----:B------:R-:W2:Y:S01]  /*0170*/  LDG.E.64 R4, desc[UR6][R4.64] ;  /* 0x0000000604047981 */ /* 0x000ea2000c1e1b00 */
[----:B0-----:R-:W-:Y:S02]  /*0180*/  IMAD R13, R11, 0x8, R3 ;  /* 0x000000080b0d7824 */ /* 0x001fe400078e0203 */
[----:B-1----:R-:W-:-:S05]  /*0190*/  IMAD.IADD R11, R10, 0x1, R11 ;  /* 0x000000010a0b7824 */ /* 0x002fca00078e020b */
[----:B------:R-:W-:Y:S01]  /*01a0*/  ISETP.GE.AND P0, PT, R11, R2, PT ;  /* 0x000000020b00720c */ /* 0x000fe20003f06270 */
[----:B--2---:R-:W-:-:S07]  /*01b0*/  DMUL R6, R4, R4 ;  /* 0x0000000404067228 */ /* 0x004fce0000000000 */
[----:B------:R0:W-:Y:S05]  /*01c0*/  STS.64 [R13], R6 ;  /* 0x000000060d007388 */ /* 0x0001ea0000000a00 */
[----:B------:R-:W-:Y:S05]  /*01d0*/  @!P0 BRA `(.L_x_6) ;  /* 0xfffffffc00e08947 */ /* 0x000fea000383ffff */
.L_x_5:
[----:B------:R-:W-:Y:S05]  /*01e0*/  BSYNC.RECONVERGENT B0 ;  /* 0x0000000000007941 */ /* 0x000fea0003800200 */
.L_x_4:
[----:B------:R-:W1:Y:S01]  /*01f0*/  LDC R3, c[0x0][0x360] ;  /* 0x0000d800ff037b82 */ /* 0x000e620000000800 */
[----:B------:R-:W-:Y:S01]  /*0200*/  IABS R10, R2 ;  /* 0x00000002000a7213 */ /* 0x000fe20000000000 */
[----:B------:R-:W-:Y:S01]  /*0210*/  BSSY.RECONVERGENT B0, `(.L_x_7) ;  /* 0x000002a000007945 */ /* 0x000fe20003800200 */
[----:B-1----:R-:W-:-:S04]  /*0220*/  VIMNMX.U32 R3, PT, PT, R3, UR4, PT ;  /* 0x0000000403037c48 */ /* 0x002fc8000bfe0000 */
[-C--:B0-----:R-:W-:Y:S02]  /*0230*/  IABS R7, R3.reuse ;  /* 0x0000000300077213 */ /* 0x081fe40000000000 */
[----:B------:R-:W-:Y:S02]  /*0240*/  IABS R11, R3 ;  /* 0x00000003000b7213 */ /* 0x000fe40000000000 */
[----:B------:R-:W0:Y:S08]  /*0250*/  I2F.RP R6, R7 ;  /* 0x0000000700067306 */ /* 0x000e300000209400 */
[----:B0-----:R-:W0:Y:S02]  /*0260*/  MUFU.RCP R6, R6 ;  /* 0x0000000600067308 */ /* 0x001e240000001000 */
[----:B0-----:R-:W-:-:S02]  /*0270*/  VIADD R4, R6, 0xffffffe ;  /* 0x0ffffffe06047836 */ /* 0x001fc40000000000 */
[----:B------:R-:W-:-:S04]  /*0280*/  IMAD.MOV R6, RZ, RZ, -R11 ;  /* 0x000000ffff067224 */ /* 0x000fc800078e0a0b */
[----:B------:R0:W1:Y:S02]  /*0290*/  F2I.FTZ.U32.TRUNC.NTZ R5, R4 ;  /* 0x0000000400057305 */ /* 0x000064000021f000 */
[----:B0-----:R-:W-:Y:S01]  /*02a0*/  MOV R4, RZ ;  /* 0x000000ff00047202 */ /* 0x001fe20000000f00 */
[----:B-1----:R-:W-:-:S04]  /*02b0*/  IMAD.MOV R8, RZ, RZ, -R5 ;  /* 0x000000ffff087224 */ /* 0x002fc800078e0a05 */
[----:B------:R-:W-:Y:S02]  /*02c0*/  IMAD R9, R8, R7, RZ ;  /* 0x0000000708097224 */ /* 0x000fe400078e02ff */
[----:B------:R-:W-:Y:S02]  /*02d0*/  IMAD.MOV.U32 R8, RZ, RZ, R10 ;  /* 0x000000ffff087224 */ /* 0x000fe400078e000a */
[----:B------:R-:W-:-:S06]  /*02e0*/  IMAD.HI.U32 R5, R5, R9, R4 ;  /* 0x0000000905057227 */ /* 0x000fcc00078e0004 */
[----:B------:R-:W-:-:S04]  /*02f0*/  IMAD.HI.U32 R5, R5, R8, RZ ;  /* 0x0000000805057227 */ /* 0x000fc800078e00ff */
[----:B------:R-:W-:-:S05]  /*0300*/  IMAD R4, R5, R6, R8 ;  /* 0x0000000605047224 */ /* 0x000fca00078e0208 */
[----:B------:R-:W-:-:S13]  /*0310*/  ISETP.GT.U32.AND P2, PT, R7, R4, PT ;  /* 0x000000040700720c */ /* 0x000fda0003f44070 */
[----:B------:R-:W-:Y:S02]  /*0320*/  @!P2 IMAD.IADD R4, R4, 0x1, -R7 ;  /* 0x000000010404a824 */ /* 0x000fe400078e0a07 */
[----:B------:R-:W-:Y:S01]  /*0330*/  @!P2 VIADD R5, R5, 0x1 ;  /* 0x000000010505a836 */ /* 0x000fe20000000000 */
[C---:B------:R-:W-:Y:S02]  /*0340*/  ISETP.NE.AND P2, PT, R3.reuse, RZ, PT ;  /* 0x000000ff0300720c */ /* 0x040fe40003f45270 */
[----:B------:R-:W-:Y:S02]  /*0350*/  ISETP.GE.U32.AND P0, PT, R4, R7, PT ;  /* 0x000000070400720c */ /* 0x000fe40003f06070 */
[----:B------:R-:W-:-:S04]  /*0360*/  LOP3.LUT R4, R3, R2, RZ, 0x3c, !PT ;  /* 0x0000000203047212 */ /* 0x000fc800078e3cff */
[----:B------:R-:W-:-:S07]  /*0370*/  ISETP.GE.AND P1, PT, R4, RZ, PT ;  /* 0x000000ff0400720c */ /* 0x000fce0003f26270 */
[----:B------:R-:W-:-:S04]  /*0380*/  @P0 VIADD R5, R5, 0x1 ;  /* 0x0000000105050836 */ /* 0x000fc80000000000 */
[----:B------:R-:W-:-:S04]  /*0390*/  IMAD.MOV.U32 R8, RZ, RZ, R5 ;  /* 0x000000ffff087224 */ /* 0x000fc800078e0005 */
[----:B------:R-:W-:Y:S01]  /*03a0*/  @!P1 IMAD.MOV R8, RZ, RZ, -R8 ;  /* 0x000000ffff089224 */ /* 0x000fe200078e0a08 */
[----:B------:R-:W-:-:S05]  /*03b0*/  @!P2 LOP3.LUT R8, RZ, R3, RZ, 0x33, !PT ;  /* 0x00000003ff08a212 */ /* 0x000fca00078e33ff */
[----:B------:R-:W-:-:S05]  /*03c0*/  IMAD R5, R3, R8, RZ ;  /* 0x0000000803057224 */ /* 0x000fca00078e02ff */
[----:B------:R-:W-:-:S04]  /*03d0*/  IADD3 R6, PT, PT, R5, R0, RZ ;  /* 0x0000000005067210 */ /* 0x000fc80007ffe0ff */
[----:B------:R-:W-:-:S04]  /*03e0*/  ISETP.GE.AND P0, PT, R6, R2, PT ;  /* 0x000000020600720c */ /* 0x000fc80003f06270 */
[----:B------:R-:W-:-:S13]  /*03f0*/  ISETP.LE.OR P0, PT, R6, R5, P0 ;  /* 0x000000050600720c */ /* 0x000fda0000703670 */
[----:B------:R-:W-:Y:S05]  /*0400*/  @P0 BRA `(.L_x_8) ;  /* 0x0000000000280947 */ /* 0x000fea0003800000 */
[----:B------:R-:W0:Y:S01]  /*0410*/  S2UR UR5, SR_CgaCtaId ;  /* 0x00000000000579c3 */ /* 0x000e220000008800 */
[----:B------:R-:W-:Y:S01]  /*0420*/  UMOV UR4, 0x400 ;  /* 0x0000040000047882 */ /* 0x000fe20000000000 */
[----:B------:R-:W-:Y:S01]  /*0430*/  IMAD.IADD R4, R6, 0x1, -R3 ;  /* 0x0000000106047824 */ /* 0x000fe200078e0a03 */
[----:B0-----:R-:W-:-:S06]  /*0440*/  ULEA UR4, UR5, UR4, 0x18 ;  /* 0x0000000405047291 */ /* 0x001fcc000f8ec0ff */
[----:B------:R-:W-:Y:S02]  /*0450*/  LEA R2, R6, UR4, 0x3 ;  /* 0x0000000406027c11 */ /* 0x000fe4000f8e18ff */
[----:B------:R-:W-:-:S03]  /*0460*/  LEA R9, R4, UR4, 0x3 ;  /* 0x0000000404097c11 */ /* 0x000fc6000f8e18ff */
[----:B------:R-:W-:Y:S04]  /*0470*/  LDS.64 R4, [R2] ;  /* 0x0000000002047984 */ /* 0x000fe80000000a00 */
[----:B------:R-:W0:Y:S02]  /*0480*/  LDS.64 R6, [R9] ;  /* 0x0000000009067984 */ /* 0x000e240000000a00 */
[----:B0-----:R-:W-:-:S07]  /*0490*/  DADD R4, R4, R6 ;  /* 0x0000000004047229 */ /* 0x001fce0000000006 */
[----:B------:R0:W-:Y:S04]  /*04a0*/  STS.64 [R9], R4 ;  /* 0x0000000409007388 */ /* 0x0001e80000000a00 */
.L_x_8:
[----:B------:R-:W-:Y:S05]  /*04b0*/  BSYNC.RECONVERGENT B0 ;  /* 0x0000000000007941 */ /* 0x000fea0003800200 */
.L_x_7:
[----:B------:R-:W-:Y:S01]  /*04c0*/  BAR.SYNC.DEFER_BLOCKING 0x0 ;  /* 0x0000000000007b1d */ /* 0x000fe20000010000 */
[----:B------:R-:W-:-:S13]  /*04d0*/  ISETP.GE.AND P0, PT, R8, 0x1, PT ;  /* 0x000000010800780c */ /* 0x000fda0003f06270 */
[----:B------:R-:W-:Y:S05]  /*04e0*/  @!P0 BRA `(.L_x_9) ;  /* 0x00000000008c8947 */ /* 0x000fea0003800000 */
.L_x_12:
[----:B------:R-:W1:Y:S01]  /*04f0*/  LDCU UR4, c[0x0][0x390] ;  /* 0x00007200ff0477ac */ /* 0x000e620008000800 */
[C---:B------:R-:W-:Y:S01]  /*0500*/  IMAD R2, R3.reuse, R8, RZ ;  /* 0x0000000803027224 */ /* 0x040fe200078e02ff */
[----:B------:R-:W-:-:S04]  /*0510*/  ISETP.GE.U32.AND P1, PT, R3, 0x2, PT ;  /* 0x000000020300780c */ /* 0x000fc80003f26070 */
[----:B-1----:R-:W-:-:S04]  /*0520*/  ISETP.GE.AND P0, PT, R2, UR4, PT ;  /* 0x0000000402007c0c */ /* 0x002fc8000bf06270 */
[----:B------:R-:W-:-:S13]  /*0530*/  ISETP.NE.OR P0, PT, R0, RZ, P0 ;  /* 0x000000ff0000720c */ /* 0x000fda0000705670 */
[----:B0-----:R-:W0:Y:S01]  /*0540*/  @!P0 S2R R5, SR_CgaCtaId ;  /* 0x0000000000058919 */ /* 0x001e220000008800 */
[----:B------:R-:W-:-:S04]  /*0550*/  @!P0 MOV R4, 0x400 ;  /* 0x0000040000048802 */ /* 0x000fc80000000f00 */
[----:B0-----:R-:W-:-:S05]  /*0560*/  @!P0 LEA R9, R5, R4, 0x18 ;  /* 0x0000000405098211 */ /* 0x001fca00078ec0ff */
[----:B------:R-:W-:Y:S01]  /*0570*/  @!P0 IMAD R2, R2, 0x8, R9 ;  /* 0x0000000802028824 */ /* 0x000fe200078e0209 */
[----:B------:R-:W-:Y:S04]  /*0580*/  @!P0 LDS.64 R6, [R9] ;  /* 0x0000000009068984 */ /* 0x000fe80000000a00 */
[----:B------:R-:W0:Y:S02]  /*0590*/  @!P0 LDS.64 R4, [R2] ;  /* 0x0000000002048984 */ /* 0x000e240000000a00 */
[----:B0-----:R-:W-:-:S07]  /*05a0*/  @!P0 DADD R4, R4, R6 ;  /* 0x0000000004048229 */ /* 0x001fce0000000006 */
[----:B------:R0:W-:Y:S01]  /*05b0*/  @!P0 STS.64 [R9], R4 ;  /* 0x0000000409008388 */ /* 0x0001e20000000a00 */
[----:B------:R-:W-:Y:S01]  /*05c0*/  BAR.SYNC.DEFER_BLOCKING 0x0 ;  /* 0x0000000000007b1d */ /* 0x000fe20000010000 */
[C---:B------:R-:W-:Y:S01]  /*05d0*/  ISETP.GE.AND P0, PT, R8.reuse, 0x2, PT ;  /* 0x000000020800780c */ /* 0x040fe20003f06270 */
[----:B------:R-:W-:-:S04]  /*05e0*/  VIADD R8, R8, 0xffffffff ;  /* 0xffffffff08087836 */ /* 0x000fc80000000000 */
[----:B------:R-:W-:Y:S08]  /*05f0*/  @!P1 BRA `(.L_x_10) ;  /* 0x0000000000449947 */ /* 0x000ff00003800000 */
[----:B------:R-:W1:Y:S01]  /*0600*/  S2UR UR5, SR_CgaCtaId ;  /* 0x00000000000579c3 */ /* 0x000e620000008800 */
[----:B------:R-:W-:Y:S01]  /*0610*/  UMOV UR4, 0x400 ;  /* 0x0000040000047882 */ /* 0x000fe20000000000 */
[----:B------:R-:W-:Y:S02]  /*0620*/  IMAD R2, R3, R8, R0 ;  /* 0x0000000803027224 */ /* 0x000fe400078e0200 */
[----:B0-----:R-:W-:Y:S01]  /*0630*/  IMAD.MOV.U32 R9, RZ, RZ, R3 ;  /* 0x000000ffff097224 */ /* 0x001fe200078e0003 */
[----:B-1----:R-:W-:-:S06]  /*0640*/  ULEA UR4, UR5, UR4, 0x18 ;  /* 0x0000000405047291 */ /* 0x002fcc000f8ec0ff */
[----:B------:R-:W-:-:S07]  /*0650*/  LEA R11, R2, UR4, 0x3 ;  /* 0x00000004020b7c11 */ /* 0x000fce000f8e18ff */
.L_x_11:
[----:B------:R-:W-:-:S04]  /*0660*/  SHF.R.U32.HI R10, RZ, 0x1, R9 ;  /* 0x00000001ff0a7819 */ /* 0x000fc80000011609 */
[----:B------:R-:W-:-:S13]  /*0670*/  ISETP.GE.U32.AND P1, PT, R0, R10, PT ;  /* 0x0000000a0000720c */ /* 0x000fda0003f26070 */
[----:B------:R-:W-:Y:S01]  /*0680*/  @!P1 IMAD R2, R10, 0x8, R11 ;  /* 0x000000080a029824 */ /* 0x000fe200078e020b */
[----:B------:R-:W-:Y:S04]  /*0690*/  @!P1 LDS.64 R6, [R11] ;  /* 0x000000000b069984 */ /* 0x000fe80000000a00 */
[----:B------:R-:W0:Y:S02]  /*06a0*/  @!P1 LDS.64 R4, [R2] ;  /* 0x0000000002049984 */ /* 0x000e240000000a00 */
[----:B0-----:R-:W-:-:S07]  /*06b0*/  @!P1 DADD R4, R4, R6 ;  /* 0x0000000004049229 */ /* 0x001fce0000000006 */
[----:B------:R1:W-:Y:S01]  /*06c0*/  @!P1 STS.64 [R11], R4 ;  /* 0x000000040b009388 */ /* 0x0003e20000000a00 */
[----:B------:R-:W-:Y:S01]  /*06d0*/  BAR.SYNC.DEFER_BLOCKING 0x0 ;  /* 0x0000000000007b1d */ /* 0x000fe20000010000 */
[----:B------:R-:W-:Y:S01]  /*06e0*/  ISETP.GE.U32.AND P1, PT, R9, 0x4, PT ;  /* 0x000000040900780c */ /* 0x000fe20003f26070 */
[----:B------:R-:W-:-:S12]  /*06f0*/  IMAD.MOV.U32 R9, RZ, RZ, R10 ;  /* 0x000000ffff097224 */ /* 0x000fd800078e000a */
[----:B-1----:R-:W-:Y:S05]  /*0700*/  @P1 BRA `(.L_x_11) ;  /* 0xfffffffc00d41947 */ /* 0x002fea000383ffff */
.L_x_10:
[----:B------:R-:W-:Y:S05]  /*0710*/  @P0 BRA `(.L_x_12) ;  /* 0xfffffffc00740947 */ /* 0x000fea000383ffff */
.L_x_9:
[----:B------:R-:W-:Y:S01]  /*0720*/  ISETP.NE.AND P0, PT, R0, RZ, PT ;  /* 0x000000ff0000720c */ /* 0x000fe20003f05270 */
[----:B------:R-:W-:-:S12]  /*0730*/  BSSY.RECONVERGENT B0, `(.L_x_13) ;  /* 0x000001a000007945 */ /* 0x000fd80003800200 */
[----:B------:R-:W-:Y:S05]  /*0740*/  @P0 BRA `(.L_x_14) ;  /* 0x0000000000600947 */ /* 0x000fea0003800000 */
[----:B------:R-:W1:Y:S01]  /*0750*/  S2UR UR5, SR_CgaCtaId ;  /* 0x00000000000579c3 */ /* 0x000e620000008800 */
[----:B------:R-:W-:Y:S01]  /*0760*/  UMOV UR4, 0x400 ;  /* 0x0000040000047882 */ /* 0x000fe20000000000 */
[----:B------:R-:W-:Y:S02]  /*0770*/  IMAD.MOV.U32 R8, RZ, RZ, 0x0 ;  /* 0x00000000ff087424 */ /* 0x000fe400078e00ff */
[----:B0-----:R-:W-:Y:S01]  /*0780*/  IMAD.MOV.U32 R9, RZ, RZ, 0x3fd80000 ;  /* 0x3fd80000ff097424 */ /* 0x001fe200078e00ff */
[----:B-1----:R-:W-:-:S09]  /*0790*/  ULEA UR4, UR5, UR4, 0x18 ;  /* 0x0000000405047291 */ /* 0x002fd2000f8ec0ff */
[----:B------:R-:W0:Y:S02]  /*07a0*/  LDS.64 R2, [UR4] ;  /* 0x00000004ff027984 */ /* 0x000e240008000a00 */
[----:B0-----:R-:W0:Y:S01]  /*07b0*/  MUFU.RSQ64H R5, R3 ;  /* 0x0000000300057308 */ /* 0x001e220000001c00 */
[----:B------:R-:W-:-:S04]  /*07c0*/  IADD3 R4, PT, PT, R3, -0x3500000, RZ ;  /* 0xfcb0000003047810 */ /* 0x000fc80007ffe0ff */
[----:B------:R-:W-:Y:S02]  /*07d0*/  ISETP.GE.U32.AND P0, PT, R4, 0x7ca00000, PT ;  /* 0x7ca000000400780c */ /* 0x000fe40003f06070 */
[----:B0-----:R-:W-:-:S08]  /*07e0*/  DMUL R6, R4, R4 ;  /* 0x0000000404067228 */ /* 0x001fd00000000000 */
[----:B------:R-:W-:-:S08]  /*07f0*/  DFMA R6, R2, -R6, 1 ;  /* 0x3ff000000206742b */ /* 0x000fd00000000806 */
[----:B------:R-:W-:Y:S02]  /*0800*/  DFMA R8, R6, R8, 0.5 ;  /* 0x3fe000000608742b */ /* 0x000fe40000000008 */
[----:B------:R-:W-:-:S08]  /*0810*/  DMUL R6, R4, R6 ;  /* 0x0000000604067228 */ /* 0x000fd00000000000 */
[----:B------:R-:W-:-:S08]  /*0820*/  DFMA R6, R8, R6, R4 ;  /* 0x000000060806722b */ /* 0x000fd00000000004 */
[----:B------:R-:W-:Y:S02]  /*0830*/  DMUL R8, R2, R6 ;  /* 0x0000000602087228 */ /* 0x000fe40000000000 */
[----:B------:R-:W-:Y:S02]  /*0840*/  VIADD R15, R7, 0xfff00000 ;  /* 0xfff00000070f7836 */ /* 0x000fe40000000000 */
[----:B------:R-:W-:-:S04]  /*0850*/  IMAD.MOV.U32 R14, RZ, RZ, R6 ;  /* 0x000000ffff0e7224 */ /* 0x000fc800078e0006 */
[----:B------:R-:W-:-:S08]  /*0860*/  DFMA R10, R8, -R8, R2 ;  /* 0x80000008080a722b */ /* 0x000fd00000000002 */
[----:B------:R-:W-:Y:S01]  /*0870*/  DFMA R12, R10, R14, R8 ;  /* 0x0000000e0a0c722b */ /* 0x000fe20000000008 */
[----:B------:R-:W-:Y:S10]  /*0880*/  @!P0 BRA `(.L_x_15) ;  /* 0x0000000000088947 */ /* 0x000ff40003800000 */
[----:B------:R-:W-:-:S07]  /*0890*/  MOV R0, 0x8b0 ;  /* 0x000008b000007802 */ /* 0x000fce0000000f00 */
[----:B------:R-:W-:Y:S05]  /*08a0*/  CALL.REL.NOINC `($__internal_0_$__cuda_sm20_dsqrt_rn_f64_mediumpath_v1) ;  /* 0x0000000000147944 */ /* 0x000fea0003c00000 */
.L_x_15:
[----:B------:R-:W0:Y:S02]  /*08b0*/  LDC.64 R2, c[0x0][0x388] ;  /* 0x0000e200ff027b82 */ /* 0x000e240000000a00 */
[----:B0-----:R1:W-:Y:S02]  /*08c0*/  STG.E.64 desc[UR6][R2.64], R12 ;  /* 0x0000000c02007986 */ /* 0x0013e4000c101b06 */
.L_x_14:
[----:B------:R-:W-:Y:S05]  /*08d0*/  BSYNC.RECONVERGENT B0 ;  /* 0x0000000000007941 */ /* 0x000fea0003800200 */
.L_x_13:
[----:B------:R-:W-:Y:S06]  /*08e0*/  BAR.SYNC.DEFER_BLOCKING 0x0 ;  /* 0x0000000000007b1d */ /* 0x000fec0000010000 */
[----:B------:R-:W-:Y:S05]  /*08f0*/  EXIT ;  /* 0x000000000000794d */ /* 0x000fea0003800000 */
        .weak           $__internal_0_$__cuda_sm20_dsqrt_rn_f64_mediumpath_v1
        .type           $__internal_0_$__cuda_sm20_dsqrt_rn_f64_mediumpath_v1,@function
        .size           $__internal_0_$__cuda_sm20_dsqrt_rn_f64_mediumpath_v1,(.L_x_24 - $__internal_0_$__cuda_sm20_dsqrt_rn_f64_mediumpath_v1)
$__internal_0_$__cuda_sm20_dsqrt_rn_f64_mediumpath_v1:
[----:B------:R-:W-:Y:S01]  /*0900*/  ISETP.GE.U32.AND P0, PT, R4, -0x3400000, PT ;  /* 0xfcc000000400780c */ /* 0x000fe20003f06070 */
[----:B------:R-:W-:-:S12]  /*0910*/  IMAD.MOV.U32 R7, RZ, RZ, R15 ;  /* 0x000000ffff077224 */ /* 0x000fd800078e000f */
[----:B------:R-:W-:Y:S05]  /*0920*/  @!P0 BRA `(.L_x_16) ;  /* 0x0000000000208947 */ /* 0x000fea0003800000 */
[----:B------:R-:W-:-:S10]  /*0930*/  DFMA.RM R6, R10, R6, R8 ;  /* 0x000000060a06722b */ /* 0x000fd40000004008 */
[----:B------:R-:W-:-:S05]  /*0940*/  IADD3 R4, P0, PT, R6, 0x1, RZ ;  /* 0x0000000106047810 */ /* 0x000fca0007f1e0ff */
[----:B------:R-:W-:-:S06]  /*0950*/  IMAD.X R5, RZ, RZ, R7, P0 ;  /* 0x000000ffff057224 */ /* 0x000fcc00000e0607 */
[----:B------:R-:W-:-:S08]  /*0960*/  DFMA.RP R2, -R6, R4, R2 ;  /* 0x000000040602722b */ /* 0x000fd00000008102 */
[----:B------:R-:W-:-:S06]  /*0970*/  DSETP.GT.AND P0, PT, R2, RZ, PT ;  /* 0x000000ff0200722a */ /* 0x000fcc0003f04000 */
[----:B------:R-:W-:Y:S02]  /*0980*/  FSEL R4, R4, R6, P0 ;  /* 0x0000000604047208 */ /* 0x000fe40000000000 */
[----:B------:R-:W-:Y:S01]  /*0990*/  FSEL R5, R5, R7, P0 ;  /* 0x0000000705057208 */ /* 0x000fe20000000000 */
[----:B------:R-:W-:Y:S06]  /*09a0*/  BRA `(.L_x_17) ;  /* 0x0000000000647947 */ /* 0x000fec0003800000 */
.L_x_16:
[----:B------:R-:W-:-:S14]  /*09b0*/  DSETP.NE.AND P0, PT, R2, RZ, PT ;  /* 0x000000ff0200722a */ /* 0x000fdc0003f05000 */
[----:B------:R-:W-:Y:S05]  /*09c0*/  @!P0 BRA `(.L_x_18) ;  /* 0x0000000000588947 */ /* 0x000fea0003800000 */
[----:B------:R-:W-:-:S13]  /*09d0*/  ISETP.GE.AND P0, PT, R3, RZ, PT ;  /* 0x000000ff0300720c */ /* 0x000fda0003f06270 */
[----:B------:R-:W-:Y:S01]  /*09e0*/  @!P0 MOV R4, 0x0 ;  /* 0x0000000000048802 */ /* 0x000fe20000000f00 */
[----:B------:R-:W-:Y:S01]  /*09f0*/  @!P0 IMAD.MOV.U32 R5, RZ, RZ, -0x80000 ;  /* 0xfff80000ff058424 */ /* 0x000fe200078e00ff */
[----:B------:R-:W-:Y:S06]  /*0a00*/  @!P0 BRA `(.L_x_17) ;  /* 0x00000000004c8947 */ /* 0x000fec0003800000 */
[----:B------:R-:W-:-:S13]  /*0a10*/  ISETP.GT.AND P0, PT, R3, 0x7fefffff, PT ;  /* 0x7fefffff0300780c */ /* 0x000fda0003f04270 */
[----:B------:R-:W-:Y:S05]  /*0a20*/  @P0 BRA `(.L_x_18) ;  /* 0x0000000000400947 */ /* 0x000fea0003800000 */
[----:B------:R-:W-:Y:S01]  /*0a30*/  DMUL R2, R2, 8.11296384146066816958e+31 ;  /* 0x4690000002027828 */ /* 0x000fe20000000000 */
[----:B------:R-:W-:Y:S02]  /*0a40*/  IMAD.MOV.U32 R4, RZ, RZ, RZ ;  /* 0x000000ffff047224 */ /* 0x000fe400078e00ff */
[----:B------:R-:W-:Y:S02]  /*0a50*/  IMAD.MOV.U32 R8, RZ, RZ, 0x0 ;  /* 0x00000000ff087424 */ /* 0x000fe400078e00ff */
[----:B------:R-:W-:Y:S01]  /*0a60*/  IMAD.MOV.U32 R9, RZ, RZ, 0x3fd80000 ;  /* 0x3fd80000ff097424 */ /* 0x000fe200078e00ff */
[----:B------:R-:W0:Y:S02]  /*0a70*/  MUFU.RSQ64H R5, R3 ;  /* 0x0000000300057308 */ /* 0x000e240000001c00 */
[----:B0-----:R-:W-:-:S08]  /*0a80*/  DMUL R6, R4, R4 ;  /* 0x0000000404067228 */ /* 0x001fd00000000000 */
[----:B------:R-:W-:-:S08]  /*0a90*/  DFMA R6, R2, -R6, 1 ;  /* 0x3ff000000206742b */ /* 0x000fd00000000806 */
[----:B------:R-:W-:Y:S02]  /*0aa0*/  DFMA R8, R6, R8, 0.5 ;  /* 0x3fe000000608742b */ /* 0x000fe40000000008 */
[----:B------:R-:W-:-:S08]  /*0ab0*/  DMUL R6, R4, R6 ;  /* 0x0000000604067228 */ /* 0x000fd00000000000 */
[----:B------:R-:W-:-:S08]  /*0ac0*/  DFMA R6, R8, R6, R4 ;  /* 0x000000060806722b */ /* 0x000fd00000000004 */
[----:B------:R-:W-:Y:S02]  /*0ad0*/  DMUL R4, R2, R6 ;  /* 0x0000000602047228 */ /* 0x000fe40000000000 */
[----:B------:R-:W-:-:S06]  /*0ae0*/  VIADD R7, R7, 0xfff00000 ;  /* 0xfff0000007077836 */ /* 0x000fcc0000000000 */
[----:B------:R-:W-:-:S08]  /*0af0*/  DFMA R8, R4, -R4, R2 ;  /* 0x800000040408722b */ /* 0x000fd00000000002 */
[----:B------:R-:W-:-:S10]  /*0b00*/  DFMA R4, R6, R8, R4 ;  /* 0x000000080604722b */ /* 0x000fd40000000004 */
[----:B------:R-:W-:Y:S01]  /*0b10*/  IADD3 R5, PT, PT, R5, -0x3500000, RZ ;  /* 0xfcb0000005057810 */ /* 0x000fe20007ffe0ff */
[----:B------:R-:W-:Y:S06]  /*0b20*/  BRA `(.L_x_17) ;  /* 0x0000000000047947 */ /* 0x000fec0003800000 */
.L_x_18:
[----:B------:R-:W-:-:S11]  /*0b30*/  DADD R4, R2, R2 ;  /* 0x0000000002047229 */ /* 0x000fd60000000002 */
.L_x_17:
[----:B------:R-:W-:Y:S02]  /*0b40*/  IMAD.MOV.U32 R2, RZ, RZ, R0 ;  /* 0x000000ffff027224 */ /* 0x000fe400078e0000 */
[----:B------:R-:W-:Y:S02]  /*0b50*/  IMAD.MOV.U32 R3, RZ, RZ, 0x0 ;  /* 0x00000000ff037424 */ /* 0x000fe400078e00ff */
[----:B------:R-:W-:Y:S02]  /*0b60*/  IMAD.MOV.U32 R12, RZ, RZ, R4 ;  /* 0x000000ffff0c7224 */ /* 0x000fe400078e0004 */
[----:B------:R-:W-:Y:S01]  /*0b70*/  IMAD.MOV.U32 R13, RZ, RZ, R5 ;  /* 0x000000ffff0d7224 */ /* 0x000fe200078e0005 */
[----:B------:R-:W-:Y:S06]  /*0b80*/  RET.REL.NODEC R2 `(_Z12kComputeNormPKdPdi) ;  /* 0xfffffff4021c7950 */ /* 0x000fec0003c3ffff */
.L_x_19:
        /* <DEDUP_REMOVED lines=15> */
.L_x_24:


//--------------------- .text._Z8kCropImgPKdPdiiiii --------------------------
	.section	.text._Z8kCropImgPKdPdiiiii,"ax",@progbits
	.align	128
        .global         _Z8kCropImgPKdPdiiiii
        .type           _Z8kCropImgPKdPdiiiii,@function
        .size           _Z8kCropImgPKdPdiiiii,(.L_x_27 - _Z8kCropImgPKdPdiiiii)
        .other          _Z8kCropImgPKdPdiiiii,@"STO_CUDA_ENTRY STV_DEFAULT"
_Z8kCropImgPKdPdiiiii:
.text._Z8kCropImgPKdPdiiiii:
[----:B------:R-:W-:Y:S01]  /*0000*/  LDC R1, c[0x0][0x37c] ;  /* 0x0000df00ff017b82 */ /* 0x000fe20000000800 */
[----:B------:R-:W0:Y:S07]  /*0010*/  S2R R15, SR_TID.X ;  /* 0x00000000000f7919 */ /* 0x000e2e0000002100 */
[----:B------:R-:W1:Y:S01]  /*0020*/  LDC R14, c[0x0][0x39c] ;  /* 0x0000e700ff0e7b82 */ /* 0x000e620000000800 */
[----:B------:R-:W1:Y:S01]  /*0030*/  LDCU UR4, c[0x0][0x394] ;  /* 0x00007280ff0477ac */ /* 0x000e620008000800 */
[----:B------:R-:W-:Y:S01]  /*0040*/  BSSY.RECONVERGENT B0, `(.L_x_20) ;  /* 0x0000034000007945 */ /* 0x000fe20003800200 */
[----:B------:R-:W2:Y:S01]  /*0050*/  LDCU UR5, c[0x0][0x398] ;  /* 0x00007300ff0577ac */ /* 0x000ea20008000800 */
[----:B------:R-:W3:Y:S01]  /*0060*/  LDCU UR6, c[0x0][0x3a0] ;  /* 0x00007400ff0677ac */ /* 0x000ee20008000800 */
[----:B-1----:R-:W-:Y:S01]  /*0070*/  IMAD R0, R14, UR4, RZ ;  /* 0x000000040e007c24 */ /* 0x002fe2000f8e02ff */
[----:B------:R-:W1:Y:S04]  /*0080*/  LDCU UR4, c[0x0][0x390] ;  /* 0x00007200ff0477ac */ /* 0x000e680008000800 */
[----:B0-----:R-:W-:-:S13]  /*0090*/  ISETP.GE.AND P0, PT, R15, R0, PT ;  /* 0x000000000f00720c */ /* 0x001fda0003f06270 */
[----:B--23--:R-:W-:Y:S05]  /*00a0*/  @P0 BRA `(.L_x_21) ;  /* 0x0000000000b40947 */ /* 0x00cfea0003800000 */
[----:B------:R-:W-:Y:S01]  /*00b0*/  IABS R8, R14 ;  /* 0x0000000e00087213 */ /* 0x000fe20000000000 */
[----:B------:R-:W0:Y:S01]  /*00c0*/  LDC R9, c[0x0][0x360] ;  /* 0x0000d800ff097b82 */ /* 0x000e220000000800 */
[----:B------:R-:W-:Y:S02]  /*00d0*/  ISETP.NE.AND P0, PT, R14, RZ, PT ;  /* 0x000000ff0e00720c */ /* 0x000fe40003f05270 */
[----:B------:R-:W2:Y:S05]  /*00e0*/  I2F.RP R11, R8 ;  /* 0x00000008000b7306 */ /* 0x000eaa0000209400 */
[----:B------:R-:W3:Y:S08]  /*00f0*/  LDC R10, c[0x0][0x39c] ;  /* 0x0000e700ff0a7b82 */ /* 0x000ef00000000800 */
[----:B------:R-:W4:Y:S01]  /*0100*/  LDC.64 R6, c[0x0][0x358] ;  /* 0x0000d600ff067b82 */ /* 0x000f220000000a00 */
[----:B--2---:R-:W2:Y:S07]  /*0110*/  MUFU.RCP R11, R11 ;  /* 0x0000000b000b7308 */ /* 0x004eae0000001000 */
[----:B------:R-:W0:Y:S08]  /*0120*/  LDC.64 R4, c[0x0][0x380] ;  /* 0x0000e000ff047b82 */ /* 0x000e300000000a00 */
[----:B------:R-:W0:Y:S01]  /*0130*/  LDC.64 R2, c[0x0][0x388] ;  /* 0x0000e200ff027b82 */ /* 0x000e220000000a00 */
[----:B--2---:R-:W-:-:S04]  /*0140*/  VIADD R12, R11, 0xffffffe ;  /* 0x0ffffffe0b0c7836 */ /* 0x004fc80000000000 */
[----:B------:R2:W5:Y:S02]  /*0150*/  F2I.FTZ.U32.TRUNC.NTZ R13, R12 ;  /* 0x0000000c000d7305 */ /* 0x000564000021f000 */
[----:B--2---:R-:W-:Y:S02]  /*0160*/  HFMA2 R12, -RZ, RZ, 0, 0 ;  /* 0x00000000ff0c7431 */ /* 0x004fe400000001ff */
[----:B-----5:R-:W-:-:S04]  /*0170*/  IMAD.MOV R17, RZ, RZ, -R13 ;  /* 0x000000ffff117224 */ /* 0x020fc800078e0a0d */
[----:B------:R-:W-:-:S04]  /*0180*/  IMAD R11, R17, R8, RZ ;  /* 0x00000008110b7224 */ /* 0x000fc800078e02ff */
[----:B------:R-:W-:Y:S01]  /*0190*/  IMAD.HI.U32 R11, R13, R11, R12 ;  /* 0x0000000b0d0b7227 */ /* 0x000fe200078e000c */
[----:B------:R-:W-:-:S03]  /*01a0*/  LOP3.LUT R12, RZ, R14, RZ, 0x33, !PT ;  /* 0x0000000eff0c7212 */ /* 0x000fc600078e33ff */
[----:B---34-:R-:W-:-:S07]  /*01b0*/  IMAD.MOV.U32 R13, RZ, RZ, R15 ;  /* 0x000000ffff0d7224 */ /* 0x018fce00078e000f */
.L_x_22:
[----:B--2---:R-:W-:Y:S02]  /*01c0*/  IABS R16, R13 ;  /* 0x0000000d00107213 */ /* 0x004fe40000000000 */
[----:B------:R-:W-:Y:S02]  /*01d0*/  IABS R18, R10 ;  /* 0x0000000a00127213 */ /* 0x000fe40000000000 */
[----:B------:R-:W-:Y:S01]  /*01e0*/  R2UR UR8, R6 ;  /* 0x00000000060872ca */ /* 0x000fe200000e0000 */
[----:B------:R-:W-:Y:S01]  /*01f0*/  IMAD.HI.U32 R14, R11, R16, RZ ;  /* 0x000000100b0e7227 */ /* 0x000fe200078e00ff */
[----:B------:R-:W-:-:S03]  /*0200*/  R2UR UR9, R7 ;  /* 0x00000000070972ca */ /* 0x000fc600000e0000 */
[----:B------:R-:W-:-:S04]  /*0210*/  IMAD.MOV R15, RZ, RZ, -R14 ;  /* 0x000000ffff0f7224 */ /* 0x000fc800078e0a0e */
[----:B------:R-:W-:-:S05]  /*0220*/  IMAD R15, R18, R15, R16 ;  /* 0x0000000f120f7224 */ /* 0x000fca00078e0210 */
[----:B------:R-:W-:-:S13]  /*0230*/  ISETP.GT.U32.AND P2, PT, R8, R15, PT ;  /* 0x0000000f0800720c */ /* 0x000fda0003f44070 */
[----:B------:R-:W-:Y:S01]  /*0240*/  @!P2 IADD3 R15, PT, PT, R15, -R18, RZ ;  /* 0x800000120f0fa210 */ /* 0x000fe20007ffe0ff */
[----:B------:R-:W-:-:S03]  /*0250*/  @!P2 VIADD R14, R14, 0x1 ;  /* 0x000000010e0ea836 */ /* 0x000fc60000000000 */
[----:B------:R-:W-:Y:S02]  /*0260*/  ISETP.GE.U32.AND P1, PT, R15, R8, PT ;  /* 0x000000080f00720c */ /* 0x000fe40003f26070 */
[----:B------:R-:W-:-:S04]  /*0270*/  LOP3.LUT R15, R13, R10, RZ, 0x3c, !PT ;  /* 0x0000000a0d0f7212 */ /* 0x000fc800078e3cff */
[----:B------:R-:W-:-:S07]  /*0280*/  ISETP.GE.AND P3, PT, R15, RZ, PT ;  /* 0x000000ff0f00720c */ /* 0x000fce0003f66270 */
[----:B------:R-:W-:-:S06]  /*0290*/  @P1 VIADD R14, R14, 0x1 ;  /* 0x000000010e0e1836 */ /* 0x000fcc0000000000 */
[----:B------:R-:W-:-:S04]  /*02a0*/  @!P3 IADD3 R14, PT, PT, -R14, RZ, RZ ;  /* 0x000000ff0e0eb210 */ /* 0x000fc80007ffe1ff */
[----:B------:R-:W-:-:S05]  /*02b0*/  SEL R14, R12, R14, !P0 ;  /* 0x0000000e0c0e7207 */ /* 0x000fca0004000000 */
[----:B------:R-:W-:Y:S01]  /*02c0*/  IMAD.MOV R15, RZ, RZ, -R14 ;  /* 0x000000ffff0f7224 */ /* 0x000fe200078e0a0e */
[----:B-1----:R-:W-:-:S03]  /*02d0*/  IADD3 R14, PT, PT, R14, UR4, RZ ;  /* 0x000000040e0e7c10 */ /* 0x002fc6000fffe0ff */
[----:B------:R-:W-:-:S04]  /*02e0*/  IMAD R15, R10, R15, R13 ;  /* 0x0000000f0a0f7224 */ /* 0x000fc800078e020d */
[----:B------:R-:W-:-:S04]  /*02f0*/  VIADD R15, R15, UR5 ;  /* 0x000000050f0f7c36 */ /* 0x000fc80008000000 */
[----:B------:R-:W-:-:S04]  /*0300*/  IMAD R15, R14, UR6, R15 ;  /* 0x000000060e0f7c24 */ /* 0x000fc8000f8e020f */
[----:B0-----:R-:W-:-:S06]  /*0310*/  IMAD.WIDE R14, R15, 0x8, R4 ;  /* 0x000000080f0e7825 */ /* 0x001fcc00078e0204 */
[----:B------:R-:W2:Y:S01]  /*0320*/  LDG.E.64 R14, desc[UR8][R14.64] ;  /* 0x000000080e0e7981 */ /* 0x000ea2000c1e1b00 */
[----:B------:R-:W-:Y:S01]  /*0330*/  IMAD.WIDE R16, R13, 0x8, R2 ;  /* 0x000000080d107825 */ /* 0x000fe200078e0202 */
[----:B------:R-:W-:-:S04]  /*0340*/  IADD3 R13, PT, PT, R9, R13, RZ ;  /* 0x0000000d090d7210 */ /* 0x000fc80007ffe0ff */
[----:B------:R-:W-:Y:S01]  /*0350*/  ISETP.GE.AND P1, PT, R13, R0, PT ;  /* 0x000000000d00720c */ /* 0x000fe20003f26270 */
[----:B--2---:R2:W-:-:S12]  /*0360*/  STG.E.64 desc[UR8][R16.64], R14 ;  /* 0x0000000e10007986 */ /* 0x0045d8000c101b08 */
[----:B------:R-:W-:Y:S05]  /*0370*/  @!P1 BRA `(.L_x_22) ;  /* 0xfffffffc00909947 */ /* 0x000fea000383ffff */
.L_x_21:
[----:B-1----:R-:W-:Y:S05]  /*0380*/  BSYNC.RECONVERGENT B0 ;  /* 0x0000000000007941 */ /* 0x002fea0003800200 */
.L_x_20:
[----:B------:R-:W-:Y:S06]  /*0390*/  BAR.SYNC.DEFER_BLOCKING 0x0 ;  /* 0x0000000000007b1d */ /* 0x000fec0000010000 */
[----:B------:R-:W-:Y:S05]  /*03a0*/  EXIT ;  /* 0x000000000000794d */ /* 0x000fea0003800000 */
.L_x_23:
        /* <DEDUP_REMOVED lines=13> */
.L_x_27:


//--------------------- .nv.shared._Z22kComputeHouseholderVecPKdPdddi --------------------------
	.section	.nv.shared._Z22kComputeHouseholderVecPKdPdddi,"aw",@nobits
	.sectionflags	@""
	.align	16
	.zero		1024


//--------------------- .nv.shared.reserved.0     --------------------------
	.section	.nv.shared.reserved.0,"aw",@nobits
	.weak		__nv_reservedSMEM_offset_0_alias
	.size		__nv_reservedSMEM_offset_0_alias, 0, 64
	.other		__nv_reservedSMEM_offset_0_alias,@"STO_CUDA_RESERVED_SHARED STV_DEFAULT"
__nv_reservedSMEM_offset_0_alias:
	.zero		0
	.zero		64


//--------------------- .nv.shared._Z12kComputeNormPKdPdi --------------------------
	.section	.nv.shared._Z12kComputeNormPKdPdi,"aw",@nobits
	.sectionflags	@""
	.align	16
	.zero		1024


//--------------------- .nv.shared._Z8kCropImgPKdPdiiiii --------------------------
	.section	.nv.shared._Z8kCropImgPKdPdiiiii,"aw",@nobits
	.sectionflags	@""
	.align	16
	.zero		1024


//--------------------- .nv.constant0._Z22kComputeHouseholderVecPKdPdddi --------------------------
	.section	.nv.constant0._Z22kComputeHouseholderVecPKdPdddi,"a",@progbits
	.sectionflags	@""
	.align	4
.nv.constant0._Z22kComputeHouseholderVecPKdPdddi:
	.zero		932


//--------------------- .nv.constant0._Z12kComputeNormPKdPdi --------------------------
	.section	.nv.constant0._Z12kComputeNormPKdPdi,"a",@progbits
	.sectionflags	@""
	.align	4
.nv.constant0._Z12kComputeNormPKdPdi:
	.zero		916


//--------------------- .nv.constant0._Z8kCropImgPKdPdiiiii --------------------------
	.section	.nv.constant0._Z8kCropImgPKdPdiiiii,"a",@progbits
	.sectionflags	@""
	.align	4
.nv.constant0._Z8kCropImgPKdPdiiiii:
	.zero		932


//--------------------- SYMBOLS --------------------------

	.type		.nv.reservedSmem.offset0,@object
	.size		.nv.reservedSmem.offset0,0x4
	.type		.nv.reservedSmem.cap,@object
	.size		.nv.reservedSmem.cap,0x4
